	.headerflags	@"EF_CUDA_TEXMODE_UNIFIED EF_CUDA_64BIT_ADDRESS EF_CUDA_ACCELERATORS EF_CUDA_SM90 EF_CUDA_VIRTUAL_SM(EF_CUDA_SM90)"
	.elftype	@"ET_EXEC"


//--------------------- .nv.info                  --------------------------
	.section	.nv.info,"",@"SHT_CUDA_INFO"
	.align	4


	//----- nvinfo : EIATTR_REGCOUNT
	.align		4
        /*0000*/ 	.byte	0x04, 0x2f
        /*0002*/ 	.short	(.L_3 - .L_2)
	.align		4
.L_2:
        /*0004*/ 	.word	index@(triton_poi_fused_cat_22)
        /*0008*/ 	.word	0x00000026


	//----- nvinfo : EIATTR_MIN_STACK_SIZE
	.align		4
.L_3:
        /*000c*/ 	.byte	0x04, 0x12
        /*000e*/ 	.short	(.L_5 - .L_4)
	.align		4
.L_4:
        /*0010*/ 	.word	index@(triton_poi_fused_cat_22)
        /*0014*/ 	.word	0x00000000


	//----- nvinfo : EIATTR_FRAME_SIZE
	.align		4
.L_5:
        /*0018*/ 	.byte	0x04, 0x11
        /*001a*/ 	.short	(.L_7 - .L_6)
	.align		4
.L_6:
        /*001c*/ 	.word	index@(triton_poi_fused_cat_22)
        /*0020*/ 	.word	0x00000000


	//----- nvinfo : EIATTR_MIN_STACK_SIZE
	.align		4
.L_7:
        /*0024*/ 	.byte	0x04, 0x12
        /*0026*/ 	.short	(.L_9 - .L_8)
	.align		4
.L_8:
        /*0028*/ 	.word	index@(triton_poi_fused_cat_22)
        /*002c*/ 	.word	0x00000000
.L_9:


//--------------------- .nv.info.triton_poi_fused_cat_22 --------------------------
	.section	.nv.info.triton_poi_fused_cat_22,"",@"SHT_CUDA_INFO"
	.sectionflags	@""
	.align	4


	//----- nvinfo : EIATTR_CUDA_API_VERSION
	.align		4
        /*0000*/ 	.byte	0x04, 0x37
        /*0002*/ 	.short	(.L_11 - .L_10)
.L_10:
        /*0004*/ 	.word	0x0000007c


	//----- nvinfo : EIATTR_KPARAM_INFO
	.align		4
.L_11:
        /*0008*/ 	.byte	0x04, 0x17
        /*000a*/ 	.short	(.L_13 - .L_12)
.L_12:
        /*000c*/ 	.word	0x00000000
        /*0010*/ 	.short	0x0008
        /*0012*/ 	.short	0x0040
        /*0014*/ 	.byte	0x00, 0xf0, 0x11, 0x00


	//----- nvinfo : EIATTR_KPARAM_INFO
	.align		4
.L_13:
        /*0018*/ 	.byte	0x04, 0x17
        /*001a*/ 	.short	(.L_15 - .L_14)
.L_14:
        /*001c*/ 	.word	0x00000000
        /*0020*/ 	.short	0x0007
        /*0022*/ 	.short	0x0038
        /*0024*/ 	.byte	0x00, 0xf4, 0x21, 0x00


	//----- nvinfo : EIATTR_KPARAM_INFO
	.align		4
.L_15:
        /*0028*/ 	.byte	0x04, 0x17
        /*002a*/ 	.short	(.L_17 - .L_16)
.L_16:
        /*002c*/ 	.word	0x00000000
        /*0030*/ 	.short	0x0006
        /*0032*/ 	.short	0x0030
        /*0034*/ 	.byte	0x00, 0xf4, 0x21, 0x00


	//----- nvinfo : EIATTR_KPARAM_INFO
	.align		4
.L_17:
        /*0038*/ 	.byte	0x04, 0x17
        /*003a*/ 	.short	(.L_19 - .L_18)
.L_18:
        /*003c*/ 	.word	0x00000000
        /*0040*/ 	.short	0x0005
        /*0042*/ 	.short	0x0028
        /*0044*/ 	.byte	0x00, 0xf4, 0x21, 0x00


	//----- nvinfo : EIATTR_KPARAM_INFO
	.align		4
.L_19:
        /*0048*/ 	.byte	0x04, 0x17
        /*004a*/ 	.short	(.L_21 - .L_20)
.L_20:
        /*004c*/ 	.word	0x00000000
        /*0050*/ 	.short	0x0004
        /*0052*/ 	.short	0x0020
        /*0054*/ 	.byte	0x00, 0xf4, 0x21, 0x00


	//----- nvinfo : EIATTR_KPARAM_INFO
	.align		4
.L_21:
        /*0058*/ 	.byte	0x04, 0x17
        /*005a*/ 	.short	(.L_23 - .L_22)
.L_22:
        /*005c*/ 	.word	0x00000000
        /*0060*/ 	.short	0x0003
        /*0062*/ 	.short	0x0018
        /*0064*/ 	.byte	0x00, 0xf4, 0x21, 0x00


	//----- nvinfo : EIATTR_KPARAM_INFO
	.align		4
.L_23:
        /*0068*/ 	.byte	0x04, 0x17
        /*006a*/ 	.short	(.L_25 - .L_24)
.L_24:
        /*006c*/ 	.word	0x00000000
        /*0070*/ 	.short	0x0002
        /*0072*/ 	.short	0x0010
        /*0074*/ 	.byte	0x00, 0xf4, 0x21, 0x00


	//----- nvinfo : EIATTR_KPARAM_INFO
	.align		4
.L_25:
        /*0078*/ 	.byte	0x04, 0x17
        /*007a*/ 	.short	(.L_27 - .L_26)
.L_26:
        /*007c*/ 	.word	0x00000000
        /*0080*/ 	.short	0x0001
        /*0082*/ 	.short	0x0008
        /*0084*/ 	.byte	0x00, 0xf4, 0x21, 0x00


	//----- nvinfo : EIATTR_KPARAM_INFO
	.align		4
.L_27:
        /*0088*/ 	.byte	0x04, 0x17
        /*008a*/ 	.short	(.L_29 - .L_28)
.L_28:
        /*008c*/ 	.word	0x00000000
        /*0090*/ 	.short	0x0000
        /*0092*/ 	.short	0x0000
        /*0094*/ 	.byte	0x00, 0xf4, 0x21, 0x00


	//----- nvinfo : EIATTR_SPARSE_MMA_MASK
	.align		4
.L_29:
        /*0098*/ 	.byte	0x03, 0x50
        /*009a*/ 	.short	0x0000


	//----- nvinfo : EIATTR_MAXREG_COUNT
	.align		4
        /*009c*/ 	.byte	0x03, 0x1b
        /*009e*/ 	.short	0x00ff


	//----- nvinfo : EIATTR_EXIT_INSTR_OFFSETS
	.align		4
        /*00a0*/ 	.byte	0x04, 0x1c
        /*00a2*/ 	.short	(.L_31 - .L_30)


	//   ....[0]....
.L_30:
        /*00a4*/ 	.word	0x00001390


	//----- nvinfo : EIATTR_REQNTID
	.align		4
.L_31:
        /*00a8*/ 	.byte	0x04, 0x10
        /*00aa*/ 	.short	(.L_33 - .L_32)
.L_32:
        /*00ac*/ 	.word	0x00000080
        /*00b0*/ 	.word	0x00000001
        /*00b4*/ 	.word	0x00000001


	//----- nvinfo : EIATTR_CBANK_PARAM_SIZE
	.align		4
.L_33:
        /*00b8*/ 	.byte	0x03, 0x19
        /*00ba*/ 	.short	0x0044


	//----- nvinfo : EIATTR_PARAM_CBANK
	.align		4
        /*00bc*/ 	.byte	0x04, 0x0a
        /*00be*/ 	.short	(.L_35 - .L_34)
	.align		4
.L_34:
        /*00c0*/ 	.word	index@(.nv.constant0.triton_poi_fused_cat_22)
        /*00c4*/ 	.short	0x0210
        /*00c6*/ 	.short	0x0044


	//----- nvinfo : EIATTR_SW_WAR
	.align		4
.L_35:
        /*00c8*/ 	.byte	0x04, 0x36
        /*00ca*/ 	.short	(.L_37 - .L_36)
.L_36:
        /*00cc*/ 	.word	0x00000008
.L_37:


//--------------------- .nv.callgraph             --------------------------
	.section	.nv.callgraph,"",@"SHT_CUDA_CALLGRAPH"
	.align	4
	.sectionentsize	8
	.align		4
        /*0000*/ 	.word	0x00000000
	.align		4
        /*0004*/ 	.word	0xffffffff
	.align		4
        /*0008*/ 	.word	0x00000000
	.align		4
        /*000c*/ 	.word	0xfffffffe
	.align		4
        /*0010*/ 	.word	0x00000000
	.align		4
        /*0014*/ 	.word	0xfffffffd
	.align		4
        /*0018*/ 	.word	0x00000000
	.align		4
        /*001c*/ 	.word	0xfffffffc


//--------------------- .nv.constant4             --------------------------
	.section	.nv.constant4,"a",@progbits
	.align	8
	.align		8
.nv.constant4:
        /*0000*/ 	.dword	_$_str
	.align		8
        /*0008*/ 	.dword	_$_str_$_2


//--------------------- .text.triton_poi_fused_cat_22 --------------------------
	.section	.text.triton_poi_fused_cat_22,"ax",@progbits
	.align	128
        .global         triton_poi_fused_cat_22
        .type           triton_poi_fused_cat_22,@function
        .size           triton_poi_fused_cat_22,(.L_x_1 - triton_poi_fused_cat_22)
        .other          triton_poi_fused_cat_22,@"STO_CUDA_ENTRY STV_DEFAULT"
triton_poi_fused_cat_22:
.text.triton_poi_fused_cat_22:
[----:B------:R-:W-:Y:S01]  /*0000*/  LDC R1, c[0x0][0x28] ;  /* 0x00000a00ff017b82 */ /* 0x000fe20000000800 */
[----:B------:R-:W1:Y:S07]  /*0010*/  S2R R0, SR_TID.X ;  /* 0x0000000000007919 */ /* 0x000e6e0000002100 */
[----:B------:R-:W2:Y:S01]  /*0020*/  LDC.64 R12, c[0x0][0x218] ;  /* 0x00008600ff0c7b82 */ /* 0x000ea20000000a00 */
[----:B------:R-:W-:Y:S01]  /*0030*/  CS2R R8, SRZ ;  /* 0x0000000000087805 */ /* 0x000fe2000001ff00 */
[----:B------:R-:W-:Y:S01]  /*0040*/  ULDC.64 UR4, c[0x0][0x208] ;  /* 0x0000820000047ab9 */ /* 0x000fe20000000a00 */
[----:B------:R-:W3:Y:S01]  /*0050*/  S2R R5, SR_CTAID.X ;  /* 0x0000000000057919 */ /* 0x000ee20000002500 */
[----:B------:R-:W-:-:S04]  /*0060*/  ULDC.64 UR6, c[0x0][0x220] ;  /* 0x0000880000067ab9 */ /* 0x000fc80000000a00 */
[----:B------:R-:W4:Y:S08]  /*0070*/  LDC.64 R28, c[0x0][0x228] ;  /* 0x00008a00ff1c7b82 */ /* 0x000f300000000a00 */
[----:B------:R-:W5:Y:S08]  /*0080*/  LDC.64 R24, c[0x0][0x230] ;  /* 0x00008c00ff187b82 */ /* 0x000f700000000a00 */
[----:B------:R-:W2:Y:S01]  /*0090*/  LDC.64 R34, c[0x0][0x238] ;  /* 0x00008e00ff227b82 */ /* 0x000ea20000000a00 */
[----:B-1----:R-:W-:Y:S01]  /*00a0*/  IMAD.SHL.U32 R0, R0, 0x4, RZ ;  /* 0x0000000400007824 */ /* 0x002fe200078e00ff */
[----:B---3--:R-:W-:-:S04]  /*00b0*/  SHF.R.S32.HI R11, RZ, 0x15, R5 ;  /* 0x00000015ff0b7819 */ /* 0x008fc80000011405 */
[----:B------:R-:W-:Y:S02]  /*00c0*/  LOP3.LUT R0, R0, 0x1fc, RZ, 0xc0, !PT ;  /* 0x000001fc00007812 */ /* 0x000fe400078ec0ff */
[----:B------:R-:W-:-:S03]  /*00d0*/  SGXT R11, R11, 0x1 ;  /* 0x000000010b0b781a */ /* 0x000fc60000000200 */
[----:B------:R-:W-:-:S05]  /*00e0*/  IMAD R0, R5, 0x400, R0 ;  /* 0x0000040005007824 */ /* 0x000fca00078e0200 */
[----:B------:R-:W-:Y:S02]  /*00f0*/  SHF.R.S32.HI R3, RZ, 0x1f, R0 ;  /* 0x0000001fff037819 */ /* 0x000fe40000011400 */
[-C--:B------:R-:W-:Y:S02]  /*0100*/  LEA.HI R4, R11, R0.reuse, RZ, 0xd ;  /* 0x000000000b047211 */ /* 0x080fe400078f68ff */
[----:B------:R-:W-:Y:S02]  /*0110*/  LEA.HI R3, R3, R0, RZ, 0x9 ;  /* 0x0000000003037211 */ /* 0x000fe400078f48ff */
[----:B------:R-:W-:Y:S02]  /*0120*/  SHF.R.S32.HI R4, RZ, 0xd, R4 ;  /* 0x0000000dff047819 */ /* 0x000fe40000011404 */
[----:B------:R-:W-:Y:S02]  /*0130*/  SHF.R.S32.HI R21, RZ, 0x9, R3 ;  /* 0x00000009ff157819 */ /* 0x000fe40000011403 */
[----:B------:R-:W-:-:S02]  /*0140*/  LOP3.LUT R3, R3, 0xfffffe00, RZ, 0xc0, !PT ;  /* 0xfffffe0003037812 */ /* 0x000fc400078ec0ff */
[----:B------:R-:W-:-:S03]  /*0150*/  LEA.HI R5, R21, R21, RZ, 0x4 ;  /* 0x0000001515057211 */ /* 0x000fc600078f20ff */
[----:B------:R-:W-:Y:S01]  /*0160*/  IMAD.IADD R2, R0, 0x1, -R3 ;  /* 0x0000000100027824 */ /* 0x000fe200078e0a03 */
[----:B------:R-:W-:Y:S02]  /*0170*/  LEA.HI R3, R4, R4, RZ, 0x4 ;  /* 0x0000000404037211 */ /* 0x000fe400078f20ff */
[----:B------:R-:W-:Y:S02]  /*0180*/  LOP3.LUT R6, R5, 0xfffffff0, RZ, 0xc0, !PT ;  /* 0xfffffff005067812 */ /* 0x000fe400078ec0ff */
[----:B------:R-:W-:Y:S02]  /*0190*/  ISETP.GT.AND P0, PT, R2, 0xff, PT ;  /* 0x000000ff0200780c */ /* 0x000fe40003f04270 */
[----:B------:R-:W-:Y:S01]  /*01a0*/  LOP3.LUT R3, R3, 0xfffffff0, RZ, 0xc0, !PT ;  /* 0xfffffff003037812 */ /* 0x000fe200078ec0ff */
[----:B------:R-:W-:Y:S01]  /*01b0*/  IMAD.IADD R15, R21, 0x1, -R6 ;  /* 0x00000001150f7824 */ /* 0x000fe200078e0a06 */
[----:B------:R-:W-:-:S03]  /*01c0*/  CS2R R6, SRZ ;  /* 0x0000000000067805 */ /* 0x000fc6000001ff00 */
[----:B------:R-:W-:Y:S02]  /*01d0*/  IMAD.IADD R3, R4, 0x1, -R3 ;  /* 0x0000000104037824 */ /* 0x000fe400078e0a03 */
[----:B--2---:R-:W-:-:S04]  /*01e0*/  IMAD.WIDE R14, R15, 0x8, R12 ;  /* 0x000000080f0e7825 */ /* 0x004fc800078e020c */
[----:B------:R-:W-:Y:S01]  /*01f0*/  IMAD.WIDE R4, R3, 0x8, R12 ;  /* 0x0000000803047825 */ /* 0x000fe200078e020c */
[----:B------:R-:W2:Y:S04]  /*0200*/  @P0 LDG.E.EL.64 R8, desc[UR4][R14.64] ;  /* 0x000000040e080981 */ /* 0x000ea8000c2e1b00 */
[----:B------:R1:W3:Y:S01]  /*0210*/  @P0 LDG.E.EL.64 R6, desc[UR4][R4.64] ;  /* 0x0000000404060981 */ /* 0x0002e2000c2e1b00 */
[----:B------:R-:W-:-:S05]  /*0220*/  VIADD R10, R0, 0x200 ;  /* 0x00000200000a7836 */ /* 0x000fca0000000000 */
[CC--:B------:R-:W-:Y:S02]  /*0230*/  LEA.HI R3, R11.reuse, R10.reuse, RZ, 0x9 ;  /* 0x0000000a0b037211 */ /* 0x0c0fe400078f48ff */
[----:B------:R-:W-:Y:S02]  /*0240*/  LEA.HI R16, R11, R10, RZ, 0xd ;  /* 0x0000000a0b107211 */ /* 0x000fe400078f68ff */
[----:B------:R-:W-:Y:S02]  /*0250*/  SHF.R.S32.HI R3, RZ, 0x9, R3 ;  /* 0x00000009ff037819 */ /* 0x000fe40000011403 */
[----:B-1----:R-:W-:Y:S02]  /*0260*/  CS2R R4, SRZ ;  /* 0x0000000000047805 */ /* 0x002fe4000001ff00 */
[----:B------:R-:W-:Y:S02]  /*0270*/  SHF.R.S32.HI R16, RZ, 0xd, R16 ;  /* 0x0000000dff107819 */ /* 0x000fe40000011410 */
[----:B------:R-:W-:-:S02]  /*0280*/  LEA.HI R18, R3, R3, RZ, 0x4 ;  /* 0x0000000303127211 */ /* 0x000fc400078f20ff */
[----:B------:R-:W-:Y:S02]  /*0290*/  LEA.HI R17, R16, R16, RZ, 0x4 ;  /* 0x0000001010117211 */ /* 0x000fe400078f20ff */
[----:B------:R-:W-:Y:S02]  /*02a0*/  LOP3.LUT R18, R18, 0xfffffff0, RZ, 0xc0, !PT ;  /* 0xfffffff012127812 */ /* 0x000fe400078ec0ff */
[----:B------:R-:W-:-:S03]  /*02b0*/  LOP3.LUT R17, R17, 0xfffffff0, RZ, 0xc0, !PT ;  /* 0xfffffff011117812 */ /* 0x000fc600078ec0ff */
[----:B------:R-:W-:Y:S02]  /*02c0*/  IMAD.IADD R15, R3, 0x1, -R18 ;  /* 0x00000001030f7824 */ /* 0x000fe400078e0a12 */
[----:B------:R-:W-:Y:S02]  /*02d0*/  IMAD.IADD R17, R16, 0x1, -R17 ;  /* 0x0000000110117824 */ /* 0x000fe400078e0a11 */
[----:B------:R-:W-:-:S04]  /*02e0*/  IMAD.WIDE R14, R15, 0x8, R12 ;  /* 0x000000080f0e7825 */ /* 0x000fc800078e020c */
[----:B------:R-:W-:Y:S01]  /*02f0*/  IMAD.WIDE R12, R17, 0x8, R12 ;  /* 0x00000008110c7825 */ /* 0x000fe200078e020c */
[----:B------:R1:W5:Y:S03]  /*0300*/  @P0 LDG.E.EL.64 R4, desc[UR4][R14.64] ;  /* 0x000000040e040981 */ /* 0x000366000c2e1b00 */
[----:B----4-:R-:W-:Y:S01]  /*0310*/  IMAD.WIDE R28, R2, 0x4, R28 ;  /* 0x00000004021c7825 */ /* 0x010fe200078e021c */
[----:B--2---:R-:W-:Y:S02]  /*0320*/  SEL R18, R8, RZ, P0 ;  /* 0x000000ff08127207 */ /* 0x004fe40000000000 */
[----:B------:R-:W-:Y:S02]  /*0330*/  SEL R9, R9, RZ, P0 ;  /* 0x000000ff09097207 */ /* 0x000fe40000000000 */
[----:B---3--:R-:W-:Y:S02]  /*0340*/  SEL R8, R7, RZ, P0 ;  /* 0x000000ff07087207 */ /* 0x008fe40000000000 */
[----:B------:R-:W-:-:S02]  /*0350*/  SEL R20, R6, RZ, P0 ;  /* 0x000000ff06147207 */ /* 0x000fc40000000000 */
[----:B------:R-:W-:Y:S02]  /*0360*/  CS2R R6, SRZ ;  /* 0x0000000000067805 */ /* 0x000fe4000001ff00 */
[----:B------:R-:W-:Y:S02]  /*0370*/  SHF.R.U32.HI R16, RZ, 0x1c, R9 ;  /* 0x0000001cff107819 */ /* 0x000fe40000011609 */
[----:B------:R-:W-:Y:S02]  /*0380*/  SHF.R.U32.HI R19, RZ, 0x1c, R8 ;  /* 0x0000001cff137819 */ /* 0x000fe40000011608 */
[----:B------:R-:W-:Y:S01]  /*0390*/  LOP3.LUT R17, R16, 0x8, RZ, 0xc0, !PT ;  /* 0x0000000810117812 */ /* 0x000fe200078ec0ff */
[----:B------:R2:W3:Y:S01]  /*03a0*/  @P0 LDG.E.EL.64 R6, desc[UR4][R12.64] ;  /* 0x000000040c060981 */ /* 0x0004e2000c2e1b00 */
[----:B------:R-:W-:Y:S02]  /*03b0*/  LOP3.LUT R19, R19, 0x8, RZ, 0xc0, !PT ;  /* 0x0000000813137812 */ /* 0x000fe400078ec0ff */
[----:B------:R-:W-:-:S04]  /*03c0*/  IADD3 R17, P1, R17, R18, RZ ;  /* 0x0000001211117210 */ /* 0x000fc80007f3e0ff */
[----:B------:R-:W-:Y:S01]  /*03d0*/  LEA R16, P2, R17, UR6, 0xa ;  /* 0x0000000611107c11 */ /* 0x000fe2000f8450ff */
[----:B------:R-:W-:Y:S01]  /*03e0*/  IMAD.X R18, RZ, RZ, R9, P1 ;  /* 0x000000ffff127224 */ /* 0x000fe200008e0609 */
[----:B------:R-:W-:Y:S02]  /*03f0*/  IADD3 R19, P1, R19, R20, RZ ;  /* 0x0000001413137210 */ /* 0x000fe40007f3e0ff */
[----:B------:R-:W-:Y:S02]  /*0400*/  LEA.HI R9, R11, R0, RZ, 0x11 ;  /* 0x000000000b097211 */ /* 0x000fe400078f88ff */
[----:B-1----:R-:W-:Y:S01]  /*0410*/  LEA.HI.X R15, R17, UR7, R18, 0xa, P2 ;  /* 0x00000007110f7c11 */ /* 0x002fe200090f5412 */
[----:B------:R-:W-:Y:S01]  /*0420*/  IMAD.X R18, RZ, RZ, R8, P1 ;  /* 0x000000ffff127224 */ /* 0x000fe200008e0608 */
[----:B------:R-:W-:Y:S02]  /*0430*/  LEA R8, P1, R19, R16, 0xd ;  /* 0x0000001013087211 */ /* 0x000fe400078268ff */
[----:B------:R-:W-:-:S02]  /*0440*/  SHF.R.S32.HI R14, RZ, 0x11, R9 ;  /* 0x00000011ff0e7819 */ /* 0x000fc40000011409 */
[----:B------:R-:W-:-:S03]  /*0450*/  LEA.HI.X R9, R19, R15, R18, 0xd, P1 ;  /* 0x0000000f13097211 */ /* 0x000fc600008f6c12 */
[----:B------:R-:W-:-:S04]  /*0460*/  IMAD.SHL.U32 R15, R14, 0x4000, RZ ;  /* 0x000040000e0f7824 */ /* 0x000fc800078e00ff */
[----:B------:R-:W-:Y:S01]  /*0470*/  IMAD.WIDE R8, R15, 0x4, R8 ;  /* 0x000000040f087825 */ /* 0x000fe200078e0208 */
[----:B------:R-:W-:Y:S02]  /*0480*/  CS2R R16, SRZ ;  /* 0x0000000000107805 */ /* 0x000fe4000001ff00 */
[----:B------:R-:W-:Y:S02]  /*0490*/  CS2R R18, SRZ ;  /* 0x0000000000127805 */ /* 0x000fe4000001ff00 */
[----:B--2---:R-:W-:Y:S02]  /*04a0*/  CS2R R12, SRZ ;  /* 0x00000000000c7805 */ /* 0x004fe4000001ff00 */
[----:B------:R-:W-:Y:S01]  /*04b0*/  CS2R R14, SRZ ;  /* 0x00000000000e7805 */ /* 0x000fe2000001ff00 */
[----:B------:R-:W-:-:S05]  /*04c0*/  IMAD.WIDE R8, R2, 0x4, R8 ;  /* 0x0000000402087825 */ /* 0x000fca00078e0208 */
[----:B------:R-:W2:Y:S04]  /*04d0*/  @P0 LDG.E.EL.128 R12, desc[UR4][R28.64+-0x400] ;  /* 0xfffc00041c0c0981 */ /* 0x000ea8000c2e1d00 */
[----:B------:R1:W4:Y:S01]  /*04e0*/  @P0 LDG.E.EL.128 R16, desc[UR4][R8.64+-0x400] ;  /* 0xfffc000408100981 */ /* 0x000322000c2e1d00 */
[----:B-----5:R-:W-:Y:S02]  /*04f0*/  SEL R22, R5, RZ, P0 ;  /* 0x000000ff05167207 */ /* 0x020fe40000000000 */
[----:B------:R-:W-:Y:S02]  /*0500*/  SEL R20, R4, RZ, P0 ;  /* 0x000000ff04147207 */ /* 0x000fe40000000000 */
[----:B------:R-:W-:-:S04]  /*0510*/  SHF.R.U32.HI R5, RZ, 0x1c, R22 ;  /* 0x0000001cff057819 */ /* 0x000fc80000011616 */
[----:B------:R-:W-:-:S04]  /*0520*/  LOP3.LUT R5, R5, 0x8, RZ, 0xc0, !PT ;  /* 0x0000000805057812 */ /* 0x000fc800078ec0ff */
[----:B------:R-:W-:Y:S02]  /*0530*/  IADD3 R5, P1, R5, R20, RZ ;  /* 0x0000001405057210 */ /* 0x000fe40007f3e0ff */
[----:B------:R-:W-:Y:S02]  /*0540*/  LEA.HI R10, R11, R10, RZ, 0x11 ;  /* 0x0000000a0b0a7211 */ /* 0x000fe400078f88ff */
[----:B------:R-:W-:Y:S02]  /*0550*/  LEA R32, P2, R5, UR6, 0xa ;  /* 0x0000000605207c11 */ /* 0x000fe4000f8450ff */
[----:B------:R-:W-:Y:S02]  /*0560*/  SHF.R.S32.HI R10, RZ, 0x11, R10 ;  /* 0x00000011ff0a7819 */ /* 0x000fe4000001140a */
[----:B-1----:R-:W-:Y:S01]  /*0570*/  CS2R R8, SRZ ;  /* 0x0000000000087805 */ /* 0x002fe2000001ff00 */
[----:B------:R-:W-:Y:S01]  /*0580*/  IMAD.WIDE R24, R2, 0x4, R24 ;  /* 0x0000000402187825 */ /* 0x000fe200078e0218 */
[----:B---3--:R-:W-:-:S04]  /*0590*/  SEL R4, R7, RZ, P0 ;  /* 0x000000ff07047207 */ /* 0x008fc80000000000 */
[----:B------:R-:W-:Y:S02]  /*05a0*/  SHF.R.U32.HI R7, RZ, 0x1c, R4 ;  /* 0x0000001cff077819 */ /* 0x000fe40000011604 */
[----:B------:R-:W-:Y:S02]  /*05b0*/  SEL R20, R6, RZ, P0 ;  /* 0x000000ff06147207 */ /* 0x000fe40000000000 */
[----:B------:R-:W-:Y:S01]  /*05c0*/  LOP3.LUT R7, R7, 0x8, RZ, 0xc0, !PT ;  /* 0x0000000807077812 */ /* 0x000fe200078ec0ff */
[----:B------:R-:W-:-:S03]  /*05d0*/  IMAD.X R6, RZ, RZ, R22, P1 ;  /* 0x000000ffff067224 */ /* 0x000fc600008e0616 */
[----:B------:R-:W-:Y:S02]  /*05e0*/  IADD3 R7, P1, R7, R20, RZ ;  /* 0x0000001407077210 */ /* 0x000fe40007f3e0ff */
[----:B------:R-:W-:-:S03]  /*05f0*/  LEA.HI.X R5, R5, UR7, R6, 0xa, P2 ;  /* 0x0000000705057c11 */ /* 0x000fc600090f5406 */
[----:B------:R-:W-:Y:S01]  /*0600*/  IMAD.X R4, RZ, RZ, R4, P1 ;  /* 0x000000ffff047224 */ /* 0x000fe200008e0604 */
[----:B------:R-:W-:-:S04]  /*0610*/  LEA R32, P1, R7, R32, 0xd ;  /* 0x0000002007207211 */ /* 0x000fc800078268ff */
[----:B------:R-:W-:Y:S01]  /*0620*/  LEA.HI.X R33, R7, R5, R4, 0xd, P1 ;  /* 0x0000000507217211 */ /* 0x000fe200008f6c04 */
[----:B------:R-:W-:Y:S01]  /*0630*/  IMAD.SHL.U32 R5, R10, 0x4000, RZ ;  /* 0x000040000a057824 */ /* 0x000fe200078e00ff */
[----:B------:R-:W-:-:S06]  /*0640*/  CS2R R10, SRZ ;  /* 0x00000000000a7805 */ /* 0x000fcc000001ff00 */
[----:B------:R-:W3:Y:S01]  /*0650*/  @P0 LDG.E.EL.128 R8, desc[UR4][R24.64+-0x400] ;  /* 0xfffc000418080981 */ /* 0x000ee2000c2e1d00 */
[----:B--2---:R-:W-:Y:S02]  /*0660*/  SEL R7, R12, RZ, P0 ;  /* 0x000000ff0c077207 */ /* 0x004fe40000000000 */
[----:B----4-:R-:W-:Y:S02]  /*0670*/  SEL R16, R16, RZ, P0 ;  /* 0x000000ff10107207 */ /* 0x010fe40000000000 */
[----:B------:R-:W-:Y:S02]  /*0680*/  SEL R20, R13, RZ, P0 ;  /* 0x000000ff0d147207 */ /* 0x000fe40000000000 */
[----:B------:R-:W-:Y:S01]  /*0690*/  SEL R17, R17, RZ, P0 ;  /* 0x000000ff11117207 */ /* 0x000fe20000000000 */
[----:B------:R-:W-:Y:S01]  /*06a0*/  FADD R22, R16, -R7 ;  /* 0x8000000710167221 */ /* 0x000fe20000000000 */
[----:B------:R-:W-:Y:S02]  /*06b0*/  SEL R13, R14, RZ, P0 ;  /* 0x000000ff0e0d7207 */ /* 0x000fe40000000000 */
[----:B------:R-:W-:-:S02]  /*06c0*/  SEL R18, R18, RZ, P0 ;  /* 0x000000ff12127207 */ /* 0x000fc40000000000 */
[----:B------:R-:W-:Y:S02]  /*06d0*/  SEL R19, R19, RZ, P0 ;  /* 0x000000ff13137207 */ /* 0x000fe40000000000 */
[----:B------:R-:W-:Y:S01]  /*06e0*/  SEL R16, R15, RZ, P0 ;  /* 0x000000ff0f107207 */ /* 0x000fe20000000000 */
[----:B------:R-:W-:-:S04]  /*06f0*/  IMAD.WIDE R32, R5, 0x4, R32 ;  /* 0x0000000405207825 */ /* 0x000fc800078e0220 */
[----:B------:R-:W-:Y:S01]  /*0700*/  FADD R20, R17, -R20 ;  /* 0x8000001411147221 */ /* 0x000fe20000000000 */
[----:B------:R-:W-:Y:S01]  /*0710*/  FADD R30, R18, -R13 ;  /* 0x8000000d121e7221 */ /* 0x000fe20000000000 */
[----:B------:R-:W-:Y:S01]  /*0720*/  FADD R27, R19, -R16 ;  /* 0x80000010131b7221 */ /* 0x000fe20000000000 */
[----:B------:R-:W-:Y:S02]  /*0730*/  CS2R R16, SRZ ;  /* 0x0000000000107805 */ /* 0x000fe4000001ff00 */
[----:B------:R-:W-:Y:S02]  /*0740*/  CS2R R18, SRZ ;  /* 0x0000000000127805 */ /* 0x000fe4000001ff00 */
[----:B------:R-:W-:Y:S02]  /*0750*/  CS2R R12, SRZ ;  /* 0x00000000000c7805 */ /* 0x000fe4000001ff00 */
[----:B------:R-:W-:Y:S02]  /*0760*/  CS2R R14, SRZ ;  /* 0x00000000000e7805 */ /* 0x000fe4000001ff00 */
[----:B------:R-:W-:-:S02]  /*0770*/  CS2R R4, SRZ ;  /* 0x0000000000047805 */ /* 0x000fc4000001ff00 */
[----:B------:R-:W-:Y:S01]  /*0780*/  CS2R R6, SRZ ;  /* 0x0000000000067805 */ /* 0x000fe2000001ff00 */
[----:B------:R-:W-:Y:S01]  /*0790*/  IMAD.WIDE R32, R2, 0x4, R32 ;  /* 0x0000000402207825 */ /* 0x000fe200078e0220 */
[----:B------:R-:W2:Y:S04]  /*07a0*/  @P0 LDG.E.EL.128 R16, desc[UR4][R24.64+-0x400] ;  /* 0xfffc000418100981 */ /* 0x000ea8000c2e1d00 */
[----:B------:R-:W4:Y:S04]  /*07b0*/  @P0 LDG.E.EL.128 R12, desc[UR4][R28.64+-0x400] ;  /* 0xfffc00041c0c0981 */ /* 0x000f28000c2e1d00 */
[----:B------:R1:W5:Y:S02]  /*07c0*/  @P0 LDG.E.EL.128 R4, desc[UR4][R32.64+-0x400] ;  /* 0xfffc000420040981 */ /* 0x000364000c2e1d00 */
[----:B-1----:R-:W1:Y:S01]  /*07d0*/  LDC.64 R32, c[0x0][0x240] ;  /* 0x00009000ff207b82 */ /* 0x002e620000000a00 */
[----:B------:R-:W-:-:S02]  /*07e0*/  IMAD R24, R21, 0x100, R2 ;  /* 0x0000010015187824 */ /* 0x000fc400078e0202 */
[----:B0-----:R-:W-:-:S04]  /*07f0*/  IMAD.WIDE R34, R2, 0x4, R34 ;  /* 0x0000000402227825 */ /* 0x001fc800078e0222 */
[----:B-1----:R-:W-:Y:S01]  /*0800*/  IMAD.WIDE R32, R2, 0x4, R32 ;  /* 0x0000000402207825 */ /* 0x002fe200078e0220 */
[----:B---3--:R-:W-:-:S05]  /*0810*/  SEL R8, R8, RZ, P0 ;  /* 0x000000ff08087207 */ /* 0x008fca0000000000 */
[----:B------:R-:W-:-:S06]  /*0820*/  FADD R23, R8, 9.9999997473787516356e-06 ;  /* 0x3727c5ac08177421 */ /* 0x000fcc0000000000 */
[----:B------:R-:W0:Y:S01]  /*0830*/  MUFU.SQRT R23, R23 ;  /* 0x0000001700177308 */ /* 0x000e220000002000 */
[----:B------:R-:W-:-:S05]  /*0840*/  SEL R8, R9, RZ, P0 ;  /* 0x000000ff09087207 */ /* 0x000fca0000000000 */
[----:B------:R-:W-:Y:S01]  /*0850*/  FADD R8, R8, 9.9999997473787516356e-06 ;  /* 0x3727c5ac08087421 */ /* 0x000fe20000000000 */
[C---:B0-----:R-:W-:Y:S02]  /*0860*/  FSETP.GT.AND P1, PT, R23.reuse, 8.50705917302346158658e+37, PT ;  /* 0x7e8000001700780b */ /* 0x041fe40003f24000 */
[----:B------:R-:W-:-:S03]  /*0870*/  FSETP.GEU.AND P2, PT, R23, 1.175494350822287508e-38, PT ;  /* 0x008000001700780b */ /* 0x000fc60003f4e000 */
[----:B------:R-:W0:Y:S01]  /*0880*/  MUFU.SQRT R8, R8 ;  /* 0x0000000800087308 */ /* 0x000e220000002000 */
[----:B------:R-:W-:Y:S02]  /*0890*/  SEL R9, R10, RZ, P0 ;  /* 0x000000ff0a097207 */ /* 0x000fe40000000000 */
[----:B------:R-:W-:Y:S02]  /*08a0*/  SEL R10, R11, RZ, P0 ;  /* 0x000000ff0b0a7207 */ /* 0x000fe40000000000 */
[----:B--2---:R-:W-:-:S03]  /*08b0*/  SEL R16, R16, RZ, P0 ;  /* 0x000000ff10107207 */ /* 0x004fc60000000000 */
[----:B------:R-:W-:Y:S01]  /*08c0*/  FADD R10, R10, 9.9999997473787516356e-06 ;  /* 0x3727c5ac0a0a7421 */ /* 0x000fe20000000000 */
[----:B------:R-:W-:Y:S01]  /*08d0*/  @P1 FMUL R23, R23, 0.25 ;  /* 0x3e80000017171820 */ /* 0x000fe20000400000 */
[----:B----4-:R-:W-:Y:S02]  /*08e0*/  SEL R28, R12, RZ, P0 ;  /* 0x000000ff0c1c7207 */ /* 0x010fe40000000000 */
[----:B------:R-:W-:Y:S01]  /*08f0*/  SEL R12, R13, RZ, P0 ;  /* 0x000000ff0d0c7207 */ /* 0x000fe20000000000 */
[----:B------:R-:W-:Y:S01]  /*0900*/  @!P2 FMUL R23, R23, 16777216 ;  /* 0x4b8000001717a820 */ /* 0x000fe20000400000 */
[----:B-----5:R-:W-:Y:S01]  /*0910*/  SEL R5, R5, RZ, P0 ;  /* 0x000000ff05057207 */ /* 0x020fe20000000000 */
[----:B------:R-:W-:Y:S01]  /*0920*/  FADD R16, R16, 9.9999997473787516356e-06 ;  /* 0x3727c5ac10107421 */ /* 0x000fe20000000000 */
[----:B------:R-:W-:Y:S01]  /*0930*/  SEL R25, R4, RZ, P0 ;  /* 0x000000ff04197207 */ /* 0x000fe20000000000 */
[----:B------:R-:W1:Y:S02]  /*0940*/  MUFU.SQRT R10, R10 ;  /* 0x0000000a000a7308 */ /* 0x000e640000002000 */
[----:B------:R-:W-:Y:S01]  /*0950*/  FADD R4, R5, -R12 ;  /* 0x8000000c05047221 */ /* 0x000fe20000000000 */
[----:B------:R-:W-:-:S02]  /*0960*/  IMAD.MOV.U32 R5, RZ, RZ, 0x3e800000 ;  /* 0x3e800000ff057424 */ /* 0x000fc400078e00ff */
[----:B------:R-:W-:-:S03]  /*0970*/  FADD R9, R9, 9.9999997473787516356e-06 ;  /* 0x3727c5ac09097421 */ /* 0x000fc60000000000 */
[----:B------:R-:W2:Y:S01]  /*0980*/  MUFU.RCP R13, R23 ;  /* 0x00000017000d7308 */ /* 0x000ea20000001000 */
[----:B0-----:R-:W-:Y:S02]  /*0990*/  FSETP.GT.AND P3, PT, R8, 8.50705917302346158658e+37, PT ;  /* 0x7e8000000800780b */ /* 0x001fe40003f64000 */
[----:B------:R-:W-:-:S05]  /*09a0*/  FSEL R12, R5, 1, P1 ;  /* 0x3f800000050c7808 */ /* 0x000fca0000800000 */
[----:B------:R-:W0:Y:S01]  /*09b0*/  MUFU.SQRT R16, R16 ;  /* 0x0000001000107308 */ /* 0x000e220000002000 */
[----:B------:R-:W-:Y:S02]  /*09c0*/  FSETP.GEU.AND P4, PT, R8, 1.175494350822287508e-38, PT ;  /* 0x008000000800780b */ /* 0x000fe40003f8e000 */
[----:B------:R-:W-:Y:S01]  /*09d0*/  SEL R17, R17, RZ, P0 ;  /* 0x000000ff11117207 */ /* 0x000fe20000000000 */
[----:B------:R-:W-:Y:S01]  /*09e0*/  @!P2 FMUL R12, R12, 16777216 ;  /* 0x4b8000000c0ca820 */ /* 0x000fe20000400000 */
[----:B------:R-:W-:-:S03]  /*09f0*/  SEL R18, R18, RZ, P0 ;  /* 0x000000ff12127207 */ /* 0x000fc60000000000 */
[----:B------:R-:W3:Y:S01]  /*0a00*/  MUFU.SQRT R9, R9 ;  /* 0x0000000900097308 */ /* 0x000ee20000002000 */
[----:B------:R-:W-:Y:S01]  /*0a10*/  FADD R17, R17, 9.9999997473787516356e-06 ;  /* 0x3727c5ac11117421 */ /* 0x000fe20000000000 */
[----:B-1----:R-:W-:Y:S01]  /*0a20*/  FSETP.GT.AND P1, PT, R10, 8.50705917302346158658e+37, PT ;  /* 0x7e8000000a00780b */ /* 0x002fe20003f24000 */
[----:B--2---:R-:W-:Y:S01]  /*0a30*/  FMUL R13, R13, R12 ;  /* 0x0000000c0d0d7220 */ /* 0x004fe20000400000 */
[----:B------:R-:W-:Y:S01]  /*0a40*/  FADD R18, R18, 9.9999997473787516356e-06 ;  /* 0x3727c5ac12127421 */ /* 0x000fe20000000000 */
[----:B------:R-:W-:Y:S01]  /*0a50*/  FSEL R12, R5, 1, P3 ;  /* 0x3f800000050c7808 */ /* 0x000fe20001800000 */
[----:B------:R-:W-:Y:S01]  /*0a60*/  @P3 FMUL R8, R8, 0.25 ;  /* 0x3e80000008083820 */ /* 0x000fe20000400000 */
[----:B0-----:R-:W-:Y:S01]  /*0a70*/  FSETP.GT.AND P3, PT, R16, 8.50705917302346158658e+37, PT ;  /* 0x7e8000001000780b */ /* 0x001fe20003f64000 */
[----:B------:R-:W-:Y:S01]  /*0a80*/  MUFU.SQRT R11, R17 ;  /* 0x00000011000b7308 */ /* 0x000fe20000002000 */
[----:B------:R-:W-:Y:S01]  /*0a90*/  FSETP.GEU.AND P2, PT, R10, 1.175494350822287508e-38, PT ;  /* 0x008000000a00780b */ /* 0x000fe20003f4e000 */
[----:B------:R-:W-:Y:S01]  /*0aa0*/  @!P4 FMUL R8, R8, 16777216 ;  /* 0x4b8000000808c820 */ /* 0x000fe20000400000 */
[----:B------:R-:W-:Y:S01]  /*0ab0*/  @!P4 FMUL R12, R12, 16777216 ;  /* 0x4b8000000c0cc820 */ /* 0x000fe20000400000 */
[----:B------:R-:W-:-:S04]  /*0ac0*/  FSETP.GEU.AND P4, PT, R16, 1.175494350822287508e-38, PT ;  /* 0x008000001000780b */ /* 0x000fc80003f8e000 */
[----:B------:R-:W0:Y:S01]  /*0ad0*/  MUFU.SQRT R17, R18 ;  /* 0x0000001200117308 */ /* 0x000e220000002000 */
[----:B------:R-:W-:Y:S02]  /*0ae0*/  SEL R19, R19, RZ, P0 ;  /* 0x000000ff13137207 */ /* 0x000fe40000000000 */
[----:B---3--:R-:W-:Y:S01]  /*0af0*/  FSETP.GT.AND P5, PT, R9, 8.50705917302346158658e+37, PT ;  /* 0x7e8000000900780b */ /* 0x008fe20003fa4000 */
[----:B------:R-:W-:Y:S01]  /*0b00*/  @P1 FMUL R10, R10, 0.25 ;  /* 0x3e8000000a0a1820 */ /* 0x000fe20000400000 */
[----:B------:R-:W-:Y:S01]  /*0b10*/  SEL R29, R7, RZ, P0 ;  /* 0x000000ff071d7207 */ /* 0x000fe20000000000 */
[----:B------:R-:W-:Y:S01]  /*0b20*/  FADD R19, R19, 9.9999997473787516356e-06 ;  /* 0x3727c5ac13137421 */ /* 0x000fe20000000000 */
[----:B------:R-:W-:Y:S02]  /*0b30*/  SEL R6, R6, RZ, P0 ;  /* 0x000000ff06067207 */ /* 0x000fe40000000000 */
[----:B------:R-:W-:Y:S02]  /*0b40*/  SEL R7, R14, RZ, P0 ;  /* 0x000000ff0e077207 */ /* 0x000fe40000000000 */
[----:B------:R-:W-:Y:S01]  /*0b50*/  FSETP.GEU.AND P6, PT, R9, 1.175494350822287508e-38, PT ;  /* 0x008000000900780b */ /* 0x000fe20003fce000 */
[----:B------:R-:W-:Y:S01]  /*0b60*/  FADD R28, R25, -R28 ;  /* 0x8000001c191c7221 */ /* 0x000fe20000000000 */
[----:B------:R-:W-:Y:S01]  /*0b70*/  @P3 FMUL R16, R16, 0.25 ;  /* 0x3e80000010103820 */ /* 0x000fe20000400000 */
[----:B------:R1:W2:Y:S01]  /*0b80*/  MUFU.RCP R25, R8 ;  /* 0x0000000800197308 */ /* 0x0002a20000001000 */
[----:B------:R-:W-:Y:S01]  /*0b90*/  @!P2 FMUL R10, R10, 16777216 ;  /* 0x4b8000000a0aa820 */ /* 0x000fe20000400000 */
[----:B------:R-:W-:Y:S01]  /*0ba0*/  FADD R7, R6, -R7 ;  /* 0x8000000706077221 */ /* 0x000fe20000000000 */
[----:B------:R-:W-:Y:S01]  /*0bb0*/  @!P4 FMUL R16, R16, 16777216 ;  /* 0x4b8000001010c820 */ /* 0x000fe20000400000 */
[----:B------:R-:W-:Y:S01]  /*0bc0*/  @P5 FMUL R9, R9, 0.25 ;  /* 0x3e80000009095820 */ /* 0x000fe20000400000 */
[----:B-1----:R-:W-:-:S03]  /*0bd0*/  FSEL R8, R5, 1, P1 ;  /* 0x3f80000005087808 */ /* 0x002fc60000800000 */
[----:B------:R-:W-:Y:S01]  /*0be0*/  MUFU.SQRT R6, R19 ;  /* 0x0000001300067308 */ /* 0x000fe20000002000 */
[C---:B0-----:R-:W-:Y:S01]  /*0bf0*/  FSETP.GT.AND P1, PT, R17.reuse, 8.50705917302346158658e+37, PT ;  /* 0x7e8000001100780b */ /* 0x041fe20003f24000 */
[----:B------:R-:W-:Y:S01]  /*0c00*/  @!P2 FMUL R8, R8, 16777216 ;  /* 0x4b8000000808a820 */ /* 0x000fe20000400000 */
[----:B------:R-:W-:-:S05]  /*0c10*/  FSETP.GEU.AND P2, PT, R17, 1.175494350822287508e-38, PT ;  /* 0x008000001100780b */ /* 0x000fca0003f4e000 */
[----:B------:R-:W0:Y:S01]  /*0c20*/  MUFU.RCP R19, R10 ;  /* 0x0000000a00137308 */ /* 0x000e220000001000 */
[----:B------:R-:W-:Y:S01]  /*0c30*/  @!P6 FMUL R9, R9, 16777216 ;  /* 0x4b8000000909e820 */ /* 0x000fe20000400000 */
[----:B------:R-:W-:-:S06]  /*0c40*/  SEL R14, R15, RZ, P0 ;  /* 0x000000ff0f0e7207 */ /* 0x000fcc0000000000 */
[----:B------:R-:W1:Y:S01]  /*0c50*/  MUFU.RCP R16, R16 ;  /* 0x0000001000107308 */ /* 0x000e620000001000 */
[----:B------:R-:W-:Y:S01]  /*0c60*/  @P1 FMUL R17, R17, 0.25 ;  /* 0x3e80000011111820 */ /* 0x000fe20000400000 */
[----:B--2---:R-:W-:-:S06]  /*0c70*/  FMUL R25, R25, R12 ;  /* 0x0000000c19197220 */ /* 0x004fcc0000400000 */
[----:B------:R2:W3:Y:S01]  /*0c80*/  MUFU.RCP R15, R9 ;  /* 0x00000009000f7308 */ /* 0x0004e20000001000 */
[----:B0-----:R-:W-:Y:S01]  /*0c90*/  FMUL R8, R19, R8 ;  /* 0x0000000813087220 */ /* 0x001fe20000400000 */
[----:B------:R-:W-:Y:S01]  /*0ca0*/  @!P2 FMUL R17, R17, 16777216 ;  /* 0x4b8000001111a820 */ /* 0x000fe20000400000 */
[----:B--2---:R-:W-:Y:S02]  /*0cb0*/  FSEL R9, R5, 1, P3 ;  /* 0x3f80000005097808 */ /* 0x004fe40001800000 */
[----:B------:R-:W-:-:S03]  /*0cc0*/  FMUL R27, R8, R27 ;  /* 0x0000001b081b7220 */ /* 0x000fc60000400000 */
[----:B------:R-:W-:Y:S01]  /*0cd0*/  @!P4 FMUL R9, R9, 16777216 ;  /* 0x4b8000000909c820 */ /* 0x000fe20000400000 */
[----:B------:R0:W2:Y:S01]  /*0ce0*/  MUFU.RCP R10, R17 ;  /* 0x00000011000a7308 */ /* 0x0000a20000001000 */
[----:B------:R-:W-:Y:S01]  /*0cf0*/  FMUL R25, R25, R20 ;  /* 0x0000001419197220 */ /* 0x000fe20000400000 */
[----:B------:R-:W-:Y:S01]  /*0d00*/  FMUL R8, R13, R22 ;  /* 0x000000160d087220 */ /* 0x000fe20000400000 */
[----:B-1----:R-:W-:Y:S01]  /*0d10*/  FMUL R9, R16, R9 ;  /* 0x0000000910097220 */ /* 0x002fe20000400000 */
[----:B------:R-:W-:Y:S02]  /*0d20*/  CS2R R18, SRZ ;  /* 0x0000000000127805 */ /* 0x000fe4000001ff00 */
[----:B------:R-:W-:Y:S02]  /*0d30*/  CS2R R20, SRZ ;  /* 0x0000000000147805 */ /* 0x000fe4000001ff00 */
[----:B------:R-:W-:Y:S02]  /*0d40*/  CS2R R22, SRZ ;  /* 0x0000000000167805 */ /* 0x000fe4000001ff00 */
[----:B0-----:R-:W-:-:S04]  /*0d50*/  CS2R R16, SRZ ;  /* 0x0000000000107805 */ /* 0x001fc8000001ff00 */
[----:B------:R-:W4:Y:S04]  /*0d60*/  @P0 LDG.E.EL.128 R20, desc[UR4][R32.64+-0x400] ;  /* 0xfffc000420140981 */ /* 0x000f28000c2e1d00 */
[----:B------:R-:W5:Y:S01]  /*0d70*/  @P0 LDG.E.EL.128 R16, desc[UR4][R34.64+-0x400] ;  /* 0xfffc000422100981 */ /* 0x000f62000c2e1d00 */
[----:B------:R-:W-:Y:S01]  /*0d80*/  FADD R29, R29, -R14 ;  /* 0x8000000e1d1d7221 */ /* 0x000fe20000000000 */
[----:B------:R-:W-:Y:S02]  /*0d90*/  FSEL R14, R5, 1, P5 ;  /* 0x3f800000050e7808 */ /* 0x000fe40002800000 */
[C---:B------:R-:W-:Y:S02]  /*0da0*/  FSETP.GT.AND P5, PT, R11.reuse, 8.50705917302346158658e+37, PT ;  /* 0x7e8000000b00780b */ /* 0x040fe40003fa4000 */
[----:B------:R-:W-:Y:S01]  /*0db0*/  FSETP.GT.AND P3, PT, R6, 8.50705917302346158658e+37, PT ;  /* 0x7e8000000600780b */ /* 0x000fe20003f64000 */
[----:B------:R-:W-:Y:S01]  /*0dc0*/  @!P6 FMUL R14, R14, 16777216 ;  /* 0x4b8000000e0ee820 */ /* 0x000fe20000400000 */
[----:B------:R-:W-:-:S02]  /*0dd0*/  FSETP.GEU.AND P6, PT, R11, 1.175494350822287508e-38, PT ;  /* 0x008000000b00780b */ /* 0x000fc40003fce000 */
[----:B------:R-:W-:-:S07]  /*0de0*/  FSEL R12, R5, 1, P5 ;  /* 0x3f800000050c7808 */ /* 0x000fce0002800000 */
[----:B------:R-:W-:Y:S01]  /*0df0*/  @P5 FMUL R11, R11, 0.25 ;  /* 0x3e8000000b0b5820 */ /* 0x000fe20000400000 */
[C---:B------:R-:W-:Y:S01]  /*0e00*/  FSETP.GEU.AND P5, PT, R6.reuse, 1.175494350822287508e-38, PT ;  /* 0x008000000600780b */ /* 0x040fe20003fae000 */
[----:B------:R-:W-:Y:S02]  /*0e10*/  @P3 FMUL R6, R6, 0.25 ;  /* 0x3e80000006063820 */ /* 0x000fe40000400000 */
[----:B------:R-:W-:Y:S01]  /*0e20*/  @!P6 FMUL R11, R11, 16777216 ;  /* 0x4b8000000b0be820 */ /* 0x000fe20000400000 */
[----:B------:R-:W-:Y:S01]  /*0e30*/  FSEL R13, R5, 1, P1 ;  /* 0x3f800000050d7808 */ /* 0x000fe20000800000 */
[----:B---3--:R-:W-:-:S04]  /*0e40*/  FMUL R15, R15, R14 ;  /* 0x0000000e0f0f7220 */ /* 0x008fc80000400000 */
[----:B------:R-:W0:Y:S04]  /*0e50*/  MUFU.RCP R11, R11 ;  /* 0x0000000b000b7308 */ /* 0x000e280000001000 */
[----:B------:R-:W-:-:S04]  /*0e60*/  @!P5 FMUL R6, R6, 16777216 ;  /* 0x4b8000000606d820 */ /* 0x000fc80000400000 */
[----:B------:R2:W1:Y:S01]  /*0e70*/  MUFU.RCP R26, R6 ;  /* 0x00000006001a7308 */ /* 0x0004620000001000 */
[----:B------:R-:W-:Y:S01]  /*0e80*/  FMUL R30, R15, R30 ;  /* 0x0000001e0f1e7220 */ /* 0x000fe20000400000 */
[----:B------:R-:W-:Y:S01]  /*0e90*/  @!P2 FMUL R13, R13, 16777216 ;  /* 0x4b8000000d0da820 */ /* 0x000fe20000400000 */
[----:B------:R-:W-:Y:S01]  /*0ea0*/  FSEL R15, R5, 1, P3 ;  /* 0x3f800000050f7808 */ /* 0x000fe20001800000 */
[----:B------:R-:W-:Y:S01]  /*0eb0*/  FMUL R28, R9, R28 ;  /* 0x0000001c091c7220 */ /* 0x000fe20000400000 */
[----:B------:R-:W-:Y:S01]  /*0ec0*/  IMAD R3, R3, 0x100, R2 ;  /* 0x0000010003037824 */ /* 0x000fe200078e0202 */
[----:B------:R-:W-:Y:S01]  /*0ed0*/  ISETP.GE.AND P1, PT, R2, 0x100, PT ;  /* 0x000001000200780c */ /* 0x000fe20003f26270 */
[----:B------:R-:W-:Y:S01]  /*0ee0*/  @!P6 FMUL R12, R12, 16777216 ;  /* 0x4b8000000c0ce820 */ /* 0x000fe20000400000 */
[----:B--2---:R-:W-:Y:S01]  /*0ef0*/  FMUL R6, R10, R13 ;  /* 0x0000000d0a067220 */ /* 0x004fe20000400000 */
[----:B------:R-:W-:Y:S02]  /*0f00*/  @!P5 FMUL R15, R15, 16777216 ;  /* 0x4b8000000f0fd820 */ /* 0x000fe40000400000 */
[----:B0-----:R-:W-:-:S02]  /*0f10*/  FMUL R5, R11, R12 ;  /* 0x0000000c0b057220 */ /* 0x001fc40000400000 */
[----:B-1----:R-:W-:Y:S01]  /*0f20*/  FMUL R26, R26, R15 ;  /* 0x0000000f1a1a7220 */ /* 0x002fe20000400000 */
[----:B------:R-:W-:Y:S02]  /*0f30*/  CS2R R14, SRZ ;  /* 0x00000000000e7805 */ /* 0x000fe4000001ff00 */
[----:B----4-:R-:W-:Y:S02]  /*0f40*/  SEL R2, R20, RZ, P0 ;  /* 0x000000ff14027207 */ /* 0x010fe40000000000 */
[----:B------:R-:W-:Y:S02]  /*0f50*/  SEL R21, R21, RZ, P0 ;  /* 0x000000ff15157207 */ /* 0x000fe40000000000 */
[----:B-----5:R-:W-:Y:S02]  /*0f60*/  SEL R9, R16, RZ, P0 ;  /* 0x000000ff10097207 */ /* 0x020fe40000000000 */
[----:B------:R-:W-:Y:S02]  /*0f70*/  SEL R10, R17, RZ, P0 ;  /* 0x000000ff110a7207 */ /* 0x000fe40000000000 */
[----:B------:R-:W-:-:S02]  /*0f80*/  SEL R13, R18, RZ, P0 ;  /* 0x000000ff120d7207 */ /* 0x000fc40000000000 */
[----:B------:R-:W-:Y:S01]  /*0f90*/  SEL R22, R22, RZ, P0 ;  /* 0x000000ff16167207 */ /* 0x000fe20000000000 */
[----:B------:R-:W-:Y:S01]  /*0fa0*/  FFMA R2, R9, R8, R2 ;  /* 0x0000000809027223 */ /* 0x000fe20000000002 */
[----:B------:R-:W-:Y:S01]  /*0fb0*/  FFMA R25, R10, R25, R21 ;  /* 0x000000190a197223 */ /* 0x000fe20000000015 */
[----:B------:R-:W-:Y:S02]  /*0fc0*/  CS2R R8, SRZ ;  /* 0x0000000000087805 */ /* 0x000fe4000001ff00 */
[----:B------:R-:W-:Y:S01]  /*0fd0*/  CS2R R10, SRZ ;  /* 0x00000000000a7805 */ /* 0x000fe2000001ff00 */
[----:B------:R-:W-:Y:S01]  /*0fe0*/  FFMA R30, R13, R30, R22 ;  /* 0x0000001e0d1e7223 */ /* 0x000fe20000000016 */
[----:B------:R-:W-:Y:S01]  /*0ff0*/  CS2R R12, SRZ ;  /* 0x00000000000c7805 */ /* 0x000fe2000001ff00 */
[----:B------:R-:W0:Y:S03]  /*1000*/  LDC.64 R20, c[0x0][0x210] ;  /* 0x00008400ff147b82 */ /* 0x000e260000000a00 */
[----:B------:R-:W2:Y:S04]  /*1010*/  @P0 LDG.E.EL.128 R8, desc[UR4][R34.64+-0x400] ;  /* 0xfffc000422080981 */ /* 0x000ea8000c2e1d00 */
[----:B------:R0:W3:Y:S01]  /*1020*/  @P0 LDG.E.EL.128 R12, desc[UR4][R32.64+-0x400] ;  /* 0xfffc0004200c0981 */ /* 0x0000e2000c2e1d00 */
[----:B------:R-:W-:-:S02]  /*1030*/  SEL R16, R19, RZ, P0 ;  /* 0x000000ff13107207 */ /* 0x000fc40000000000 */
[----:B------:R-:W-:Y:S02]  /*1040*/  SEL R23, R23, RZ, P0 ;  /* 0x000000ff17177207 */ /* 0x000fe40000000000 */
[----:B------:R-:W-:-:S03]  /*1050*/  CS2R R18, SRZ ;  /* 0x0000000000127805 */ /* 0x000fc6000001ff00 */
[----:B------:R-:W-:Y:S01]  /*1060*/  FFMA R27, R16, R27, R23 ;  /* 0x0000001b101b7223 */ /* 0x000fe20000000017 */
[----:B------:R-:W-:Y:S01]  /*1070*/  CS2R R22, SRZ ;  /* 0x0000000000167805 */ /* 0x000fe2000001ff00 */
[----:B0-----:R-:W-:-:S04]  /*1080*/  IMAD.WIDE R32, R24, 0x4, R20 ;  /* 0x0000000418207825 */ /* 0x001fc800078e0214 */
[----:B------:R-:W-:Y:S01]  /*1090*/  IMAD.WIDE R34, R3, 0x4, R20 ;  /* 0x0000000403227825 */ /* 0x000fe200078e0214 */
[----:B------:R-:W-:-:S06]  /*10a0*/  CS2R R20, SRZ ;  /* 0x0000000000147805 */ /* 0x000fcc000001ff00 */
[----:B------:R-:W4:Y:S01]  /*10b0*/  @!P1 LDG.E.EL.128 R20, desc[UR4][R34.64] ;  /* 0x0000000422149981 */ /* 0x000f22000c2e1d00 */
[----:B--2---:R-:W-:Y:S02]  /*10c0*/  SEL R8, R8, RZ, P0 ;  /* 0x000000ff08087207 */ /* 0x004fe40000000000 */
[----:B---3--:R-:W-:-:S05]  /*10d0*/  SEL R17, R12, RZ, P0 ;  /* 0x000000ff0c117207 */ /* 0x008fca0000000000 */
[----:B------:R-:W-:Y:S01]  /*10e0*/  FFMA R28, R8, R28, R17 ;  /* 0x0000001c081c7223 */ /* 0x000fe20000000011 */
[----:B------:R-:W-:-:S06]  /*10f0*/  CS2R R16, SRZ ;  /* 0x0000000000107805 */ /* 0x000fcc000001ff00 */
[----:B------:R-:W2:Y:S01]  /*1100*/  @!P1 LDG.E.EL.128 R16, desc[UR4][R32.64] ;  /* 0x0000000420109981 */ /* 0x000ea2000c2e1d00 */
[----:B------:R-:W-:Y:S02]  /*1110*/  FMUL R8, R6, R7 ;  /* 0x0000000706087220 */ /* 0x000fe40000400000 */
[----:B------:R-:W0:Y:S01]  /*1120*/  LDC.64 R6, c[0x0][0x248] ;  /* 0x00009200ff067b82 */ /* 0x000e220000000a00 */
[----:B------:R-:W-:Y:S01]  /*1130*/  FMUL R3, R5, R4 ;  /* 0x0000000405037220 */ /* 0x000fe20000400000 */
[----:B------:R-:W-:Y:S01]  /*1140*/  SEL R5, R10, RZ, P0 ;  /* 0x000000ff0a057207 */ /* 0x000fe20000000000 */
[----:B------:R-:W-:Y:S01]  /*1150*/  FMUL R26, R26, R29 ;  /* 0x0000001d1a1a7220 */ /* 0x000fe20000400000 */
[----:B------:R-:W-:Y:S02]  /*1160*/  SEL R4, R9, RZ, P0 ;  /* 0x000000ff09047207 */ /* 0x000fe40000000000 */
[----:B------:R-:W-:Y:S02]  /*1170*/  SEL R11, R11, RZ, P0 ;  /* 0x000000ff0b0b7207 */ /* 0x000fe40000000000 */
[----:B------:R-:W-:-:S02]  /*1180*/  SEL R13, R13, RZ, P0 ;  /* 0x000000ff0d0d7207 */ /* 0x000fc40000000000 */
[----:B------:R-:W-:Y:S02]  /*1190*/  SEL R14, R14, RZ, P0 ;  /* 0x000000ff0e0e7207 */ /* 0x000fe40000000000 */
[----:B------:R-:W-:Y:S01]  /*11a0*/  SEL R10, R15, RZ, P0 ;  /* 0x000000ff0f0a7207 */ /* 0x000fe20000000000 */
[----:B------:R-:W-:Y:S01]  /*11b0*/  FFMA R3, R4, R3, R13 ;  /* 0x0000000304037223 */ /* 0x000fe2000000000d */
[----:B------:R-:W-:Y:S01]  /*11c0*/  FSETP.GEU.AND P4, PT, R2, RZ, PT ;  /* 0x000000ff0200720b */ /* 0x000fe20003f8e000 */
[----:B------:R-:W-:Y:S01]  /*11d0*/  FFMA R8, R5, R8, R14 ;  /* 0x0000000805087223 */ /* 0x000fe2000000000e */
[----:B------:R-:W-:Y:S01]  /*11e0*/  FSETP.GEU.AND P3, PT, R25, RZ, PT ;  /* 0x000000ff1900720b */ /* 0x000fe20003f6e000 */
[----:B------:R-:W-:Y:S01]  /*11f0*/  FFMA R10, R11, R26, R10 ;  /* 0x0000001a0b0a7223 */ /* 0x000fe2000000000a */
[----:B------:R-:W-:Y:S02]  /*1200*/  FSETP.GEU.AND P2, PT, R30, RZ, PT ;  /* 0x000000ff1e00720b */ /* 0x000fe40003f4e000 */
[----:B------:R-:W-:-:S02]  /*1210*/  FSETP.GEU.AND P0, PT, R27, RZ, PT ;  /* 0x000000ff1b00720b */ /* 0x000fc40003f0e000 */
[----:B----4-:R-:W-:Y:S02]  /*1220*/  SEL R20, R20, RZ, !P1 ;  /* 0x000000ff14147207 */ /* 0x010fe40004800000 */
[----:B------:R-:W-:Y:S01]  /*1230*/  SEL R21, R21, RZ, !P1 ;  /* 0x000000ff15157207 */ /* 0x000fe20004800000 */
[----:B0-----:R-:W-:Y:S01]  /*1240*/  IMAD.WIDE R6, R0, 0x4, R6 ;  /* 0x0000000400067825 */ /* 0x001fe200078e0206 */
[----:B------:R-:W-:Y:S02]  /*1250*/  SEL R22, R22, RZ, !P1 ;  /* 0x000000ff16167207 */ /* 0x000fe40004800000 */
[----:B------:R-:W-:Y:S02]  /*1260*/  SEL R23, R23, RZ, !P1 ;  /* 0x000000ff17177207 */ /* 0x000fe40004800000 */
[----:B--2---:R-:W-:Y:S02]  /*1270*/  SEL R16, R16, RZ, !P1 ;  /* 0x000000ff10107207 */ /* 0x004fe40004800000 */
[----:B------:R-:W-:-:S02]  /*1280*/  SEL R17, R17, RZ, !P1 ;  /* 0x000000ff11117207 */ /* 0x000fc40004800000 */
[----:B------:R-:W-:Y:S02]  /*1290*/  SEL R18, R18, RZ, !P1 ;  /* 0x000000ff12127207 */ /* 0x000fe40004800000 */
[----:B------:R-:W-:Y:S02]  /*12a0*/  SEL R19, R19, RZ, !P1 ;  /* 0x000000ff13137207 */ /* 0x000fe40004800000 */
[----:B------:R-:W-:Y:S02]  /*12b0*/  @P1 SEL R16, R2, RZ, P4 ;  /* 0x000000ff02101207 */ /* 0x000fe40002000000 */
[----:B------:R-:W-:Y:S02]  /*12c0*/  @P1 SEL R17, R25, RZ, P3 ;  /* 0x000000ff19111207 */ /* 0x000fe40001800000 */
[----:B------:R-:W-:Y:S02]  /*12d0*/  @P1 SEL R18, R30, RZ, P2 ;  /* 0x000000ff1e121207 */ /* 0x000fe40001000000 */
[----:B------:R-:W-:-:S02]  /*12e0*/  @P1 SEL R19, R27, RZ, P0 ;  /* 0x000000ff1b131207 */ /* 0x000fc40000000000 */
[----:B------:R-:W-:Y:S02]  /*12f0*/  FSETP.GEU.AND P4, PT, R28, RZ, PT ;  /* 0x000000ff1c00720b */ /* 0x000fe40003f8e000 */
[C---:B------:R-:W-:Y:S02]  /*1300*/  FSETP.GEU.AND P3, PT, R3.reuse, RZ, PT ;  /* 0x000000ff0300720b */ /* 0x040fe40003f6e000 */
[----:B------:R-:W-:Y:S02]  /*1310*/  FSETP.GEU.AND P2, PT, R8, RZ, PT ;  /* 0x000000ff0800720b */ /* 0x000fe40003f4e000 */
[----:B------:R-:W-:Y:S02]  /*1320*/  FSETP.GEU.AND P0, PT, R10, RZ, PT ;  /* 0x000000ff0a00720b */ /* 0x000fe40003f0e000 */
[----:B------:R-:W-:Y:S02]  /*1330*/  @P1 SEL R20, R28, RZ, P4 ;  /* 0x000000ff1c141207 */ /* 0x000fe40002000000 */
[----:B------:R-:W-:-:S02]  /*1340*/  @P1 SEL R21, R3, RZ, P3 ;  /* 0x000000ff03151207 */ /* 0x000fc40001800000 */
[----:B------:R-:W-:Y:S02]  /*1350*/  @P1 SEL R22, R8, RZ, P2 ;  /* 0x000000ff08161207 */ /* 0x000fe40001000000 */
[----:B------:R-:W-:Y:S01]  /*1360*/  @P1 SEL R23, R10, RZ, P0 ;  /* 0x000000ff0a171207 */ /* 0x000fe20000000000 */
[----:B------:R-:W-:Y:S04]  /*1370*/  STG.E.128 desc[UR4][R6.64], R16 ;  /* 0x0000001006007986 */ /* 0x000fe8000c101d04 */
[----:B------:R-:W-:Y:S01]  /*1380*/  STG.E.128 desc[UR4][R6.64+0x800], R20 ;  /* 0x0008001406007986 */ /* 0x000fe2000c101d04 */
[----:B------:R-:W-:Y:S05]  /*1390*/  EXIT ;  /* 0x000000000000794d */ /* 0x000fea0003800000 */
.L_x_0:
[----:B------:R-:W-:-:S00]  /*13a0*/  BRA `(.L_x_0) ;  /* 0xfffffffc00fc7947 */ /* 0x000fc0000383ffff */
[----:B------:R-:W-:-:S00]  /*13b0*/  NOP ;  /* 0x0000000000007918 */ /* 0x000fc00000000000 */
        /* <DEDUP_REMOVED lines=12> */
.L_x_1:


//--------------------- .nv.global.init           --------------------------
	.section	.nv.global.init,"aw",@progbits
.nv.global.init:
	.type		_$_str,@object
	.size		_$_str,(_$_str_$_2 - _$_str)
_$_str:
        /*0000*/ 	.byte	0x5f, 0x5f, 0x43, 0x55, 0x44, 0x41, 0x5f, 0x46, 0x54, 0x5a, 0x00
	.type		_$_str_$_2,@object
	.size		_$_str_$_2,(.L_1 - _$_str_$_2)
_$_str_$_2:
        /*000b*/ 	.byte	0x5f, 0x5f, 0x43, 0x55, 0x44, 0x41, 0x5f, 0x50, 0x52, 0x45, 0x43, 0x5f, 0x53, 0x51, 0x52, 0x54
        /*001b*/ 	.byte	0x00
.L_1:


//--------------------- .nv.constant0.triton_poi_fused_cat_22 --------------------------
	.section	.nv.constant0.triton_poi_fused_cat_22,"a",@progbits
	.sectionflags	@""
	.align	4
.nv.constant0.triton_poi_fused_cat_22:
	.zero		596
